	.headerflags	@"EF_CUDA_TEXMODE_UNIFIED EF_CUDA_64BIT_ADDRESS EF_CUDA_ACCELERATORS EF_CUDA_SM90 EF_CUDA_VIRTUAL_SM(EF_CUDA_SM90)"
	.elftype	@"ET_EXEC"


//--------------------- .nv.info                  --------------------------
	.section	.nv.info,"",@"SHT_CUDA_INFO"
	.align	4


	//----- nvinfo : EIATTR_REGCOUNT
	.align		4
        /*0000*/ 	.byte	0x04, 0x2f
        /*0002*/ 	.short	(.L_3 - .L_2)
	.align		4
.L_2:
        /*0004*/ 	.word	index@(triton_poi_fused_cat_46)
        /*0008*/ 	.word	0x0000001e


	//----- nvinfo : EIATTR_MIN_STACK_SIZE
	.align		4
.L_3:
        /*000c*/ 	.byte	0x04, 0x12
        /*000e*/ 	.short	(.L_5 - .L_4)
	.align		4
.L_4:
        /*0010*/ 	.word	index@(triton_poi_fused_cat_46)
        /*0014*/ 	.word	0x00000000


	//----- nvinfo : EIATTR_FRAME_SIZE
	.align		4
.L_5:
        /*0018*/ 	.byte	0x04, 0x11
        /*001a*/ 	.short	(.L_7 - .L_6)
	.align		4
.L_6:
        /*001c*/ 	.word	index@(triton_poi_fused_cat_46)
        /*0020*/ 	.word	0x00000000


	//----- nvinfo : EIATTR_MIN_STACK_SIZE
	.align		4
.L_7:
        /*0024*/ 	.byte	0x04, 0x12
        /*0026*/ 	.short	(.L_9 - .L_8)
	.align		4
.L_8:
        /*0028*/ 	.word	index@(triton_poi_fused_cat_46)
        /*002c*/ 	.word	0x00000000
.L_9:


//--------------------- .nv.info.triton_poi_fused_cat_46 --------------------------
	.section	.nv.info.triton_poi_fused_cat_46,"",@"SHT_CUDA_INFO"
	.sectionflags	@""
	.align	4


	//----- nvinfo : EIATTR_CUDA_API_VERSION
	.align		4
        /*0000*/ 	.byte	0x04, 0x37
        /*0002*/ 	.short	(.L_11 - .L_10)
.L_10:
        /*0004*/ 	.word	0x0000007c


	//----- nvinfo : EIATTR_KPARAM_INFO
	.align		4
.L_11:
        /*0008*/ 	.byte	0x04, 0x17
        /*000a*/ 	.short	(.L_13 - .L_12)
.L_12:
        /*000c*/ 	.word	0x00000000
        /*0010*/ 	.short	0x000b
        /*0012*/ 	.short	0x0058
        /*0014*/ 	.byte	0x00, 0xf0, 0x11, 0x00


	//----- nvinfo : EIATTR_KPARAM_INFO
	.align		4
.L_13:
        /*0018*/ 	.byte	0x04, 0x17
        /*001a*/ 	.short	(.L_15 - .L_14)
.L_14:
        /*001c*/ 	.word	0x00000000
        /*0020*/ 	.short	0x000a
        /*0022*/ 	.short	0x0050
        /*0024*/ 	.byte	0x00, 0xf4, 0x21, 0x00


	//----- nvinfo : EIATTR_KPARAM_INFO
	.align		4
.L_15:
        /*0028*/ 	.byte	0x04, 0x17
        /*002a*/ 	.short	(.L_17 - .L_16)
.L_16:
        /*002c*/ 	.word	0x00000000
        /*0030*/ 	.short	0x0009
        /*0032*/ 	.short	0x0048
        /*0034*/ 	.byte	0x00, 0xf4, 0x21, 0x00


	//----- nvinfo : EIATTR_KPARAM_INFO
	.align		4
.L_17:
        /*0038*/ 	.byte	0x04, 0x17
        /*003a*/ 	.short	(.L_19 - .L_18)
.L_18:
        /*003c*/ 	.word	0x00000000
        /*0040*/ 	.short	0x0008
        /*0042*/ 	.short	0x0040
        /*0044*/ 	.byte	0x00, 0xf4, 0x21, 0x00


	//----- nvinfo : EIATTR_KPARAM_INFO
	.align		4
.L_19:
        /*0048*/ 	.byte	0x04, 0x17
        /*004a*/ 	.short	(.L_21 - .L_20)
.L_20:
        /*004c*/ 	.word	0x00000000
        /*0050*/ 	.short	0x0007
        /*0052*/ 	.short	0x0038
        /*0054*/ 	.byte	0x00, 0xf4, 0x21, 0x00


	//----- nvinfo : EIATTR_KPARAM_INFO
	.align		4
.L_21:
        /*0058*/ 	.byte	0x04, 0x17
        /*005a*/ 	.short	(.L_23 - .L_22)
.L_22:
        /*005c*/ 	.word	0x00000000
        /*0060*/ 	.short	0x0006
        /*0062*/ 	.short	0x0030
        /*0064*/ 	.byte	0x00, 0xf4, 0x21, 0x00


	//----- nvinfo : EIATTR_KPARAM_INFO
	.align		4
.L_23:
        /*0068*/ 	.byte	0x04, 0x17
        /*006a*/ 	.short	(.L_25 - .L_24)
.L_24:
        /*006c*/ 	.word	0x00000000
        /*0070*/ 	.short	0x0005
        /*0072*/ 	.short	0x0028
        /*0074*/ 	.byte	0x00, 0xf4, 0x21, 0x00


	//----- nvinfo : EIATTR_KPARAM_INFO
	.align		4
.L_25:
        /*0078*/ 	.byte	0x04, 0x17
        /*007a*/ 	.short	(.L_27 - .L_26)
.L_26:
        /*007c*/ 	.word	0x00000000
        /*0080*/ 	.short	0x0004
        /*0082*/ 	.short	0x0020
        /*0084*/ 	.byte	0x00, 0xf4, 0x21, 0x00


	//----- nvinfo : EIATTR_KPARAM_INFO
	.align		4
.L_27:
        /*0088*/ 	.byte	0x04, 0x17
        /*008a*/ 	.short	(.L_29 - .L_28)
.L_28:
        /*008c*/ 	.word	0x00000000
        /*0090*/ 	.short	0x0003
        /*0092*/ 	.short	0x0018
        /*0094*/ 	.byte	0x00, 0xf4, 0x21, 0x00


	//----- nvinfo : EIATTR_KPARAM_INFO
	.align		4
.L_29:
        /*0098*/ 	.byte	0x04, 0x17
        /*009a*/ 	.short	(.L_31 - .L_30)
.L_30:
        /*009c*/ 	.word	0x00000000
        /*00a0*/ 	.short	0x0002
        /*00a2*/ 	.short	0x0010
        /*00a4*/ 	.byte	0x00, 0xf4, 0x21, 0x00


	//----- nvinfo : EIATTR_KPARAM_INFO
	.align		4
.L_31:
        /*00a8*/ 	.byte	0x04, 0x17
        /*00aa*/ 	.short	(.L_33 - .L_32)
.L_32:
        /*00ac*/ 	.word	0x00000000
        /*00b0*/ 	.short	0x0001
        /*00b2*/ 	.short	0x0008
        /*00b4*/ 	.byte	0x00, 0xf4, 0x21, 0x00


	//----- nvinfo : EIATTR_KPARAM_INFO
	.align		4
.L_33:
        /*00b8*/ 	.byte	0x04, 0x17
        /*00ba*/ 	.short	(.L_35 - .L_34)
.L_34:
        /*00bc*/ 	.word	0x00000000
        /*00c0*/ 	.short	0x0000
        /*00c2*/ 	.short	0x0000
        /*00c4*/ 	.byte	0x00, 0xf4, 0x21, 0x00


	//----- nvinfo : EIATTR_SPARSE_MMA_MASK
	.align		4
.L_35:
        /*00c8*/ 	.byte	0x03, 0x50
        /*00ca*/ 	.short	0x0000


	//----- nvinfo : EIATTR_MAXREG_COUNT
	.align		4
        /*00cc*/ 	.byte	0x03, 0x1b
        /*00ce*/ 	.short	0x00ff


	//----- nvinfo : EIATTR_EXIT_INSTR_OFFSETS
	.align		4
        /*00d0*/ 	.byte	0x04, 0x1c
        /*00d2*/ 	.short	(.L_37 - .L_36)


	//   ....[0]....
.L_36:
        /*00d4*/ 	.word	0x000006b0


	//----- nvinfo : EIATTR_REQNTID
	.align		4
.L_37:
        /*00d8*/ 	.byte	0x04, 0x10
        /*00da*/ 	.short	(.L_39 - .L_38)
.L_38:
        /*00dc*/ 	.word	0x00000080
        /*00e0*/ 	.word	0x00000001
        /*00e4*/ 	.word	0x00000001


	//----- nvinfo : EIATTR_CBANK_PARAM_SIZE
	.align		4
.L_39:
        /*00e8*/ 	.byte	0x03, 0x19
        /*00ea*/ 	.short	0x005c


	//----- nvinfo : EIATTR_PARAM_CBANK
	.align		4
        /*00ec*/ 	.byte	0x04, 0x0a
        /*00ee*/ 	.short	(.L_41 - .L_40)
	.align		4
.L_40:
        /*00f0*/ 	.word	index@(.nv.constant0.triton_poi_fused_cat_46)
        /*00f4*/ 	.short	0x0210
        /*00f6*/ 	.short	0x005c


	//----- nvinfo : EIATTR_SW_WAR
	.align		4
.L_41:
        /*00f8*/ 	.byte	0x04, 0x36
        /*00fa*/ 	.short	(.L_43 - .L_42)
.L_42:
        /*00fc*/ 	.word	0x00000008
.L_43:


//--------------------- .nv.callgraph             --------------------------
	.section	.nv.callgraph,"",@"SHT_CUDA_CALLGRAPH"
	.align	4
	.sectionentsize	8
	.align		4
        /*0000*/ 	.word	0x00000000
	.align		4
        /*0004*/ 	.word	0xffffffff
	.align		4
        /*0008*/ 	.word	0x00000000
	.align		4
        /*000c*/ 	.word	0xfffffffe
	.align		4
        /*0010*/ 	.word	0x00000000
	.align		4
        /*0014*/ 	.word	0xfffffffd
	.align		4
        /*0018*/ 	.word	0x00000000
	.align		4
        /*001c*/ 	.word	0xfffffffc


//--------------------- .nv.constant4             --------------------------
	.section	.nv.constant4,"a",@progbits
	.align	8
	.align		8
.nv.constant4:
        /*0000*/ 	.dword	_$_str
	.align		8
        /*0008*/ 	.dword	_$_str_$_2


//--------------------- .text.triton_poi_fused_cat_46 --------------------------
	.section	.text.triton_poi_fused_cat_46,"ax",@progbits
	.align	128
        .global         triton_poi_fused_cat_46
        .type           triton_poi_fused_cat_46,@function
        .size           triton_poi_fused_cat_46,(.L_x_1 - triton_poi_fused_cat_46)
        .other          triton_poi_fused_cat_46,@"STO_CUDA_ENTRY STV_DEFAULT"
triton_poi_fused_cat_46:
.text.triton_poi_fused_cat_46:
[----:B------:R-:W-:Y:S01]  /*0000*/  LDC R1, c[0x0][0x28] ;  /* 0x00000a00ff017b82 */ /* 0x000fe20000000800 */
[----:B------:R-:W1:Y:S07]  /*0010*/  S2R R2, SR_TID.X ;  /* 0x0000000000027919 */ /* 0x000e6e0000002100 */
[----:B------:R-:W2:Y:S01]  /*0020*/  LDC.64 R4, c[0x0][0x220] ;  /* 0x00008800ff047b82 */ /* 0x000ea20000000a00 */
[----:B------:R-:W-:Y:S01]  /*0030*/  CS2R R18, SRZ ;  /* 0x0000000000127805 */ /* 0x000fe2000001ff00 */
[----:B------:R-:W-:Y:S01]  /*0040*/  ULDC.64 UR4, c[0x0][0x208] ;  /* 0x0000820000047ab9 */ /* 0x000fe20000000a00 */
[----:B------:R-:W3:Y:S05]  /*0050*/  S2R R3, SR_CTAID.X ;  /* 0x0000000000037919 */ /* 0x000eea0000002500 */
[----:B------:R-:W4:Y:S08]  /*0060*/  LDC.64 R6, c[0x0][0x248] ;  /* 0x00009200ff067b82 */ /* 0x000f300000000a00 */
[----:B------:R-:W5:Y:S08]  /*0070*/  LDC.64 R10, c[0x0][0x238] ;  /* 0x00008e00ff0a7b82 */ /* 0x000f700000000a00 */
[----:B------:R-:W5:Y:S01]  /*0080*/  LDC.64 R14, c[0x0][0x210] ;  /* 0x00008400ff0e7b82 */ /* 0x000f620000000a00 */
[----:B-1----:R-:W-:-:S07]  /*0090*/  LOP3.LUT R2, R2, 0x7f, RZ, 0xc0, !PT ;  /* 0x0000007f02027812 */ /* 0x002fce00078ec0ff */
[----:B------:R-:W1:Y:S01]  /*00a0*/  LDC.64 R12, c[0x0][0x218] ;  /* 0x00008600ff0c7b82 */ /* 0x000e620000000a00 */
[----:B---3--:R-:W-:Y:S01]  /*00b0*/  SHF.R.S32.HI R0, RZ, 0x18, R3 ;  /* 0x00000018ff007819 */ /* 0x008fe20000011403 */
[----:B------:R-:W-:-:S03]  /*00c0*/  IMAD R2, R3, 0x80, R2 ;  /* 0x0000008003027824 */ /* 0x000fc600078e0202 */
[----:B------:R-:W-:-:S03]  /*00d0*/  SGXT R3, R0, 0x1 ;  /* 0x000000010003781a */ /* 0x000fc60000000200 */
[----:B------:R-:W3:Y:S01]  /*00e0*/  LDC.64 R24, c[0x0][0x240] ;  /* 0x00009000ff187b82 */ /* 0x000ee20000000a00 */
[----:B------:R-:W-:-:S04]  /*00f0*/  LEA.HI R0, R3, R2, RZ, 0x8 ;  /* 0x0000000203007211 */ /* 0x000fc800078f40ff */
[----:B------:R-:W-:-:S04]  /*0100*/  SHF.R.S32.HI R17, RZ, 0x8, R0 ;  /* 0x00000008ff117819 */ /* 0x000fc80000011400 */
[----:B------:R-:W-:-:S04]  /*0110*/  LEA.HI R8, R17, R17, RZ, 0x5 ;  /* 0x0000001111087211 */ /* 0x000fc800078f28ff */
[----:B------:R-:W-:-:S05]  /*0120*/  LOP3.LUT R8, R8, 0xffffffe0, RZ, 0xc0, !PT ;  /* 0xffffffe008087812 */ /* 0x000fca00078ec0ff */
[----:B------:R-:W-:-:S04]  /*0130*/  IMAD.IADD R17, R17, 0x1, -R8 ;  /* 0x0000000111117824 */ /* 0x000fc800078e0a08 */
[C---:B--2---:R-:W-:Y:S01]  /*0140*/  IMAD.WIDE R4, R17.reuse, 0x4, R4 ;  /* 0x0000000411047825 */ /* 0x044fe200078e0204 */
[C---:B------:R-:W-:Y:S02]  /*0150*/  ISETP.GE.AND P0, PT, R17.reuse, 0x10, PT ;  /* 0x000000101100780c */ /* 0x040fe40003f06270 */
[C---:B------:R-:W-:Y:S01]  /*0160*/  ISETP.GT.AND P2, PT, R17.reuse, 0xf, PT ;  /* 0x0000000f1100780c */ /* 0x040fe20003f44270 */
[----:B----4-:R-:W-:-:S10]  /*0170*/  IMAD.WIDE R6, R17, 0x4, R6 ;  /* 0x0000000411067825 */ /* 0x010fd400078e0206 */
[----:B------:R2:W4:Y:S04]  /*0180*/  @!P0 LDG.E.EL R19, desc[UR4][R4.64] ;  /* 0x0000000404138981 */ /* 0x000528000c2e1900 */
[----:B------:R3:W4:Y:S01]  /*0190*/  @P2 LDG.E.EL R18, desc[UR4][R6.64+-0x40] ;  /* 0xffffc00406122981 */ /* 0x000722000c2e1900 */
[----:B------:R-:W-:Y:S01]  /*01a0*/  LEA.HI R8, R3, R2, RZ, 0xd ;  /* 0x0000000203087211 */ /* 0x000fe200078f68ff */
[----:B------:R-:W-:Y:S01]  /*01b0*/  HFMA2.MMA R16, -RZ, RZ, 0, 0 ;  /* 0x00000000ff107435 */ /* 0x000fe200000001ff */
[----:B------:R-:W-:Y:S01]  /*01c0*/  LOP3.LUT R3, R0, 0xffffff00, RZ, 0xc0, !PT ;  /* 0xffffff0000037812 */ /* 0x000fe200078ec0ff */
[----:B-1----:R-:W-:Y:S01]  /*01d0*/  IMAD.WIDE R12, R17, 0x4, R12 ;  /* 0x00000004110c7825 */ /* 0x002fe200078e020c */
[----:B------:R-:W-:Y:S01]  /*01e0*/  SHF.R.S32.HI R0, RZ, 0xd, R8 ;  /* 0x0000000dff007819 */ /* 0x000fe20000011408 */
[----:B--2---:R-:W1:Y:S01]  /*01f0*/  LDC.64 R4, c[0x0][0x228] ;  /* 0x00008a00ff047b82 */ /* 0x004e620000000a00 */
[----:B------:R-:W-:Y:S01]  /*0200*/  LOP3.LUT R9, R8, 0xffffe000, RZ, 0xc0, !PT ;  /* 0xffffe00008097812 */ /* 0x000fe200078ec0ff */
[----:B------:R-:W-:-:S02]  /*0210*/  IMAD.IADD R3, R2, 0x1, -R3 ;  /* 0x0000000102037824 */ /* 0x000fc400078e0a03 */
[----:B---3--:R-:W-:-:S03]  /*0220*/  IMAD.WIDE R24, R17, 0x4, R24 ;  /* 0x0000000411187825 */ /* 0x008fc600078e0218 */
[----:B------:R-:W-:Y:S01]  /*0230*/  LEA R8, R0, R3, 0xc ;  /* 0x0000000300087211 */ /* 0x000fe200078e60ff */
[----:B------:R-:W-:Y:S01]  /*0240*/  IMAD.IADD R21, R2, 0x1, -R9 ;  /* 0x0000000102157824 */ /* 0x000fe200078e0a09 */
[----:B0-----:R-:W0:Y:S01]  /*0250*/  LDC.64 R6, c[0x0][0x250] ;  /* 0x00009400ff067b82 */ /* 0x001e220000000a00 */
[----:B------:R2:W3:Y:S02]  /*0260*/  @P2 LDG.E.EL R16, desc[UR4][R24.64+-0x40] ;  /* 0xffffc00418102981 */ /* 0x0004e4000c2e1900 */
[----:B------:R-:W-:Y:S02]  /*0270*/  IMAD R20, R17, 0x100, R8 ;  /* 0x0000010011147824 */ /* 0x000fe400078e0208 */
[----:B------:R-:W-:Y:S02]  /*0280*/  IMAD R21, R0, 0x1000, R21 ;  /* 0x0000100000157824 */ /* 0x000fe400078e0215 */
[----:B------:R-:W-:Y:S01]  /*0290*/  VIADD R23, R20, 0xfffff000 ;  /* 0xfffff00014177836 */ /* 0x000fe20000000000 */
[----:B------:R-:W2:Y:S08]  /*02a0*/  LDC.64 R2, c[0x0][0x230] ;  /* 0x00008c00ff027b82 */ /* 0x000eb00000000a00 */
[----:B------:R-:W2:Y:S01]  /*02b0*/  LDC.64 R8, c[0x0][0x258] ;  /* 0x00009600ff087b82 */ /* 0x000ea20000000a00 */
[----:B-----5:R-:W-:Y:S01]  /*02c0*/  IMAD.WIDE R10, R23, 0x4, R10 ;  /* 0x00000004170a7825 */ /* 0x020fe200078e020a */
[----:B------:R-:W-:-:S02]  /*02d0*/  MOV R20, RZ ;  /* 0x000000ff00147202 */ /* 0x000fc40000000f00 */
[----:B------:R-:W-:Y:S01]  /*02e0*/  CS2R R22, SRZ ;  /* 0x0000000000167805 */ /* 0x000fe2000001ff00 */
[----:B------:R-:W-:Y:S01]  /*02f0*/  IMAD.WIDE R14, R21, 0x4, R14 ;  /* 0x00000004150e7825 */ /* 0x000fe200078e020e */
[----:B------:R-:W-:-:S04]  /*0300*/  CS2R R26, SRZ ;  /* 0x00000000001a7805 */ /* 0x000fc8000001ff00 */
[----:B------:R-:W5:Y:S01]  /*0310*/  @!P0 LDG.E.EL R22, desc[UR4][R12.64] ;  /* 0x000000040c168981 */ /* 0x000f62000c2e1900 */
[----:B-1----:R-:W-:-:S03]  /*0320*/  IMAD.WIDE R4, R17, 0x4, R4 ;  /* 0x0000000411047825 */ /* 0x002fc600078e0204 */
[----:B------:R-:W3:Y:S01]  /*0330*/  @!P0 LDG.E R20, desc[UR4][R14.64] ;  /* 0x000000040e148981 */ /* 0x000ee2000c1e1900 */
[----:B0-----:R-:W-:-:S03]  /*0340*/  IMAD.WIDE R6, R17, 0x4, R6 ;  /* 0x0000000411067825 */ /* 0x001fc600078e0206 */
[----:B------:R-:W5:Y:S01]  /*0350*/  @P2 LDG.E R23, desc[UR4][R10.64] ;  /* 0x000000040a172981 */ /* 0x000f62000c1e1900 */
[----:B--2---:R-:W-:-:S03]  /*0360*/  IMAD.WIDE R2, R17, 0x4, R2 ;  /* 0x0000000411027825 */ /* 0x004fc600078e0202 */
[----:B------:R-:W2:Y:S01]  /*0370*/  @!P0 LDG.E.EL R26, desc[UR4][R4.64] ;  /* 0x00000004041a8981 */ /* 0x000ea2000c2e1900 */
[----:B------:R-:W-:Y:S02]  /*0380*/  IMAD.MOV.U32 R24, RZ, RZ, RZ ;  /* 0x000000ffff187224 */ /* 0x000fe400078e00ff */
[----:B------:R-:W-:Y:S01]  /*0390*/  IMAD.WIDE R8, R17, 0x4, R8 ;  /* 0x0000000411087825 */ /* 0x000fe200078e0208 */
[----:B------:R0:W2:Y:S03]  /*03a0*/  @!P0 LDG.E.EL R27, desc[UR4][R2.64] ;  /* 0x00000004021b8981 */ /* 0x0000a6000c2e1900 */
[----:B------:R-:W-:Y:S01]  /*03b0*/  IMAD.MOV.U32 R17, RZ, RZ, RZ ;  /* 0x000000ffff117224 */ /* 0x000fe200078e00ff */
[----:B------:R1:W2:Y:S05]  /*03c0*/  @P2 LDG.E.EL R24, desc[UR4][R8.64+-0x40] ;  /* 0xffffc00408182981 */ /* 0x0002aa000c2e1900 */
[----:B------:R3:W2:Y:S01]  /*03d0*/  @P2 LDG.E.EL R17, desc[UR4][R6.64+-0x40] ;  /* 0xffffc00406112981 */ /* 0x0006a2000c2e1900 */
[----:B0-----:R-:W0:Y:S01]  /*03e0*/  LDC.64 R2, c[0x0][0x260] ;  /* 0x00009800ff027b82 */ /* 0x001e220000000a00 */
[----:B-1----:R-:W-:Y:S01]  /*03f0*/  HFMA2.MMA R8, -RZ, RZ, 1.625, 0 ;  /* 0x3e800000ff087435 */ /* 0x002fe200000001ff */
[----:B------:R-:W-:-:S04]  /*0400*/  IMAD R21, R0, 0x3000, R21 ;  /* 0x0000300000157824 */ /* 0x000fc800078e0215 */
[----:B0-----:R-:W-:Y:S01]  /*0410*/  IMAD.WIDE R2, R21, 0x4, R2 ;  /* 0x0000000415027825 */ /* 0x001fe200078e0202 */
[----:B----4-:R-:W-:Y:S02]  /*0420*/  SEL R19, R19, RZ, !P0 ;  /* 0x000000ff13137207 */ /* 0x010fe40004000000 */
[----:B------:R-:W-:-:S03]  /*0430*/  SEL R18, R18, RZ, P2 ;  /* 0x000000ff12127207 */ /* 0x000fc60001000000 */
[----:B------:R-:W-:Y:S02]  /*0440*/  FADD R19, R19, 9.9999997473787516356e-06 ;  /* 0x3727c5ac13137421 */ /* 0x000fe40000000000 */
[----:B------:R-:W-:Y:S02]  /*0450*/  FADD R18, R18, 9.9999997473787516356e-06 ;  /* 0x3727c5ac12127421 */ /* 0x000fe40000000000 */
[----:B------:R-:W0:Y:S08]  /*0460*/  MUFU.SQRT R10, R19 ;  /* 0x00000013000a7308 */ /* 0x000e300000002000 */
[----:B------:R-:W1:Y:S01]  /*0470*/  MUFU.SQRT R11, R18 ;  /* 0x00000012000b7308 */ /* 0x000e620000002000 */
[----:B0-----:R-:W-:-:S02]  /*0480*/  FSETP.GT.AND P1, PT, R10, 8.50705917302346158658e+37, PT ;  /* 0x7e8000000a00780b */ /* 0x001fc40003f24000 */
[----:B------:R-:W-:Y:S02]  /*0490*/  FSETP.GEU.AND P4, PT, R10, 1.175494350822287508e-38, PT ;  /* 0x008000000a00780b */ /* 0x000fe40003f8e000 */
[C---:B-1----:R-:W-:Y:S02]  /*04a0*/  FSETP.GT.AND P3, PT, R11.reuse, 8.50705917302346158658e+37, PT ;  /* 0x7e8000000b00780b */ /* 0x042fe40003f64000 */
[----:B------:R-:W-:-:S07]  /*04b0*/  FSETP.GEU.AND P5, PT, R11, 1.175494350822287508e-38, PT ;  /* 0x008000000b00780b */ /* 0x000fce0003fae000 */
[----:B------:R-:W-:-:S04]  /*04c0*/  @P1 FMUL R10, R10, 0.25 ;  /* 0x3e8000000a0a1820 */ /* 0x000fc80000400000 */
[----:B------:R-:W-:Y:S01]  /*04d0*/  @!P4 FMUL R10, R10, 16777216 ;  /* 0x4b8000000a0ac820 */ /* 0x000fe20000400000 */
[----:B------:R-:W-:-:S04]  /*04e0*/  @P3 FMUL R11, R11, 0.25 ;  /* 0x3e8000000b0b3820 */ /* 0x000fc80000400000 */
[----:B------:R-:W-:Y:S01]  /*04f0*/  @!P5 FMUL R11, R11, 16777216 ;  /* 0x4b8000000b0bd820 */ /* 0x000fe20000400000 */
[----:B------:R-:W0:Y:S01]  /*0500*/  MUFU.RCP R10, R10 ;  /* 0x0000000a000a7308 */ /* 0x000e220000001000 */
[----:B------:R-:W-:-:S07]  /*0510*/  FSEL R5, R8, 1, P1 ;  /* 0x3f80000008057808 */ /* 0x000fce0000800000 */
[----:B------:R-:W1:Y:S01]  /*0520*/  MUFU.RCP R11, R11 ;  /* 0x0000000b000b7308 */ /* 0x000e620000001000 */
[----:B------:R-:W-:Y:S01]  /*0530*/  FSEL R8, R8, 1, P3 ;  /* 0x3f80000008087808 */ /* 0x000fe20001800000 */
[----:B------:R-:W-:Y:S01]  /*0540*/  @!P4 FMUL R5, R5, 16777216 ;  /* 0x4b8000000505c820 */ /* 0x000fe20000400000 */
[----:B---3--:R-:W-:Y:S02]  /*0550*/  SEL R6, R20, RZ, !P0 ;  /* 0x000000ff14067207 */ /* 0x008fe40004000000 */
[----:B-----5:R-:W-:Y:S01]  /*0560*/  SEL R7, R22, RZ, !P0 ;  /* 0x000000ff16077207 */ /* 0x020fe20004000000 */
[----:B------:R-:W-:Y:S01]  /*0570*/  @!P5 FMUL R8, R8, 16777216 ;  /* 0x4b8000000808d820 */ /* 0x000fe20000400000 */
[----:B------:R-:W-:Y:S02]  /*0580*/  SEL R9, R16, RZ, P2 ;  /* 0x000000ff10097207 */ /* 0x000fe40001000000 */
[----:B------:R-:W-:Y:S01]  /*0590*/  SEL R4, R23, RZ, P2 ;  /* 0x000000ff17047207 */ /* 0x000fe20001000000 */
[----:B------:R-:W-:Y:S01]  /*05a0*/  FADD R6, R6, -R7 ;  /* 0x8000000706067221 */ /* 0x000fe20000000000 */
[----:B0-----:R-:W-:Y:S01]  /*05b0*/  FMUL R5, R10, R5 ;  /* 0x000000050a057220 */ /* 0x001fe20000400000 */
[----:B--2---:R-:W-:-:S02]  /*05c0*/  SEL R7, R26, RZ, !P0 ;  /* 0x000000ff1a077207 */ /* 0x004fc40004000000 */
[----:B------:R-:W-:Y:S01]  /*05d0*/  FADD R4, R4, -R9 ;  /* 0x8000000904047221 */ /* 0x000fe20000000000 */
[----:B-1----:R-:W-:Y:S01]  /*05e0*/  FMUL R11, R11, R8 ;  /* 0x000000080b0b7220 */ /* 0x002fe20000400000 */
[----:B------:R-:W-:Y:S01]  /*05f0*/  SEL R8, R27, RZ, !P0 ;  /* 0x000000ff1b087207 */ /* 0x000fe20004000000 */
[----:B------:R-:W-:Y:S01]  /*0600*/  FMUL R6, R5, R6 ;  /* 0x0000000605067220 */ /* 0x000fe20000400000 */
[----:B------:R-:W-:Y:S01]  /*0610*/  SEL R17, R17, RZ, P2 ;  /* 0x000000ff11117207 */ /* 0x000fe20001000000 */
[----:B------:R-:W-:Y:S01]  /*0620*/  FMUL R11, R4, R11 ;  /* 0x0000000b040b7220 */ /* 0x000fe20000400000 */
[----:B------:R-:W-:Y:S01]  /*0630*/  SEL R24, R24, RZ, P2 ;  /* 0x000000ff18187207 */ /* 0x000fe20001000000 */
[----:B------:R-:W-:-:S04]  /*0640*/  FFMA R6, R7, R6, R8 ;  /* 0x0000000607067223 */ /* 0x000fc80000000008 */
[----:B------:R-:W-:Y:S01]  /*0650*/  FFMA R24, R11, R17, R24 ;  /* 0x000000110b187223 */ /* 0x000fe20000000018 */
[----:B------:R-:W-:-:S04]  /*0660*/  FSETP.GEU.AND P1, PT, R6, RZ, PT ;  /* 0x000000ff0600720b */ /* 0x000fc80003f2e000 */
[----:B------:R-:W-:Y:S02]  /*0670*/  FSETP.GEU.AND P2, PT, R24, RZ, PT ;  /* 0x000000ff1800720b */ /* 0x000fe40003f4e000 */
[----:B------:R-:W-:Y:S02]  /*0680*/  FSEL R5, R6, RZ, P1 ;  /* 0x000000ff06057208 */ /* 0x000fe40000800000 */
[----:B------:R-:W-:-:S05]  /*0690*/  @P0 FSEL R5, R24, RZ, P2 ;  /* 0x000000ff18050208 */ /* 0x000fca0001000000 */
[----:B------:R-:W-:Y:S01]  /*06a0*/  STG.E desc[UR4][R2.64], R5 ;  /* 0x0000000502007986 */ /* 0x000fe2000c101904 */
[----:B------:R-:W-:Y:S05]  /*06b0*/  EXIT ;  /* 0x000000000000794d */ /* 0x000fea0003800000 */
.L_x_0:
[----:B------:R-:W-:-:S00]  /*06c0*/  BRA `(.L_x_0) ;  /* 0xfffffffc00fc7947 */ /* 0x000fc0000383ffff */
[----:B------:R-:W-:-:S00]  /*06d0*/  NOP ;  /* 0x0000000000007918 */ /* 0x000fc00000000000 */
        /* <DEDUP_REMOVED lines=10> */
.L_x_1:


//--------------------- .nv.global.init           --------------------------
	.section	.nv.global.init,"aw",@progbits
.nv.global.init:
	.type		_$_str,@object
	.size		_$_str,(_$_str_$_2 - _$_str)
_$_str:
        /*0000*/ 	.byte	0x5f, 0x5f, 0x43, 0x55, 0x44, 0x41, 0x5f, 0x46, 0x54, 0x5a, 0x00
	.type		_$_str_$_2,@object
	.size		_$_str_$_2,(.L_1 - _$_str_$_2)
_$_str_$_2:
        /*000b*/ 	.byte	0x5f, 0x5f, 0x43, 0x55, 0x44, 0x41, 0x5f, 0x50, 0x52, 0x45, 0x43, 0x5f, 0x53, 0x51, 0x52, 0x54
        /*001b*/ 	.byte	0x00
.L_1:


//--------------------- .nv.constant0.triton_poi_fused_cat_46 --------------------------
	.section	.nv.constant0.triton_poi_fused_cat_46,"a",@progbits
	.sectionflags	@""
	.align	4
.nv.constant0.triton_poi_fused_cat_46:
	.zero		620
